//
// Generated by NVIDIA NVVM Compiler
//
// Compiler Build ID: CL-36424714
// Cuda compilation tools, release 13.0, V13.0.88
// Based on NVVM 20.0.0
//

.version 9.0
.target sm_100
.address_size 64

	// .globl	_Z10DFA_kernalPiS_iiiii
.extern .func  (.param .b64 func_retval0) malloc
(
	.param .b64 malloc_param_0
)
;

.visible .entry _Z10DFA_kernalPiS_iiiii(
	.param .u64 .ptr .align 1 _Z10DFA_kernalPiS_iiiii_param_0,
	.param .u64 .ptr .align 1 _Z10DFA_kernalPiS_iiiii_param_1,
	.param .u32 _Z10DFA_kernalPiS_iiiii_param_2,
	.param .u32 _Z10DFA_kernalPiS_iiiii_param_3,
	.param .u32 _Z10DFA_kernalPiS_iiiii_param_4,
	.param .u32 _Z10DFA_kernalPiS_iiiii_param_5,
	.param .u32 _Z10DFA_kernalPiS_iiiii_param_6
)
{
	.reg .pred 	%p<10>;
	.reg .b32 	%r<162>;
	.reg .b64 	%rd<81>;

	ld.param.u64 	%rd11, [_Z10DFA_kernalPiS_iiiii_param_0];
	ld.param.u64 	%rd10, [_Z10DFA_kernalPiS_iiiii_param_1];
	ld.param.u32 	%r35, [_Z10DFA_kernalPiS_iiiii_param_2];
	ld.param.u32 	%r36, [_Z10DFA_kernalPiS_iiiii_param_3];
	cvta.to.global.u64 	%rd1, %rd11;
	mul.wide.s32 	%rd12, %r35, 4;
	{ // callseq 0, 0
	.param .b64 param0;
	st.param.b64 	[param0], %rd12;
	.param .b64 retval0;
	call.uni (retval0), 
	malloc, 
	(
	param0
	);
	ld.param.b64 	%rd13, [retval0];
	} // callseq 0
	setp.lt.s32 	%p1, %r35, 1;
	@%p1 bra 	$L__BB0_13;
	mov.u32 	%r38, %tid.x;
	cvta.to.global.u64 	%rd14, %rd10;
	mul.wide.u32 	%rd15, %r38, 4;
	add.s64 	%rd3, %rd14, %rd15;
	and.b32  	%r1, %r35, 15;
	setp.lt.u32 	%p2, %r35, 16;
	mov.b32 	%r158, 0;
	@%p2 bra 	$L__BB0_4;
	and.b32  	%r158, %r35, 2147483632;
	neg.s32 	%r156, %r158;
	shl.b32 	%r4, %r36, 4;
	mul.lo.s32 	%r5, %r36, 15;
	mul.lo.s32 	%r6, %r36, 14;
	mul.lo.s32 	%r7, %r36, 13;
	mul.lo.s32 	%r8, %r36, 12;
	mul.lo.s32 	%r9, %r36, 11;
	mul.lo.s32 	%r10, %r36, 10;
	mul.lo.s32 	%r11, %r36, 9;
	shl.b32 	%r12, %r36, 3;
	mul.lo.s32 	%r13, %r36, 7;
	mul.lo.s32 	%r14, %r36, 6;
	mul.lo.s32 	%r15, %r36, 5;
	shl.b32 	%r16, %r36, 2;
	mul.lo.s32 	%r17, %r36, 3;
	add.s64 	%rd79, %rd13, 32;
	mov.b32 	%r155, 0;
$L__BB0_3:
	.pragma "nounroll";
	ld.global.u32 	%r40, [%rd3];
	add.s32 	%r41, %r155, %r40;
	mul.wide.s32 	%rd16, %r41, 4;
	add.s64 	%rd17, %rd1, %rd16;
	ld.global.u32 	%r42, [%rd17];
	st.u32 	[%rd79+-32], %r42;
	ld.global.u32 	%r43, [%rd3];
	add.s32 	%r44, %r36, %r155;
	add.s32 	%r45, %r44, %r43;
	mul.wide.s32 	%rd18, %r45, 4;
	add.s64 	%rd19, %rd1, %rd18;
	ld.global.u32 	%r46, [%rd19];
	st.u32 	[%rd79+-28], %r46;
	ld.global.u32 	%r47, [%rd3];
	shl.b32 	%r48, %r36, 1;
	add.s32 	%r49, %r48, %r155;
	add.s32 	%r50, %r49, %r47;
	mul.wide.s32 	%rd20, %r50, 4;
	add.s64 	%rd21, %rd1, %rd20;
	ld.global.u32 	%r51, [%rd21];
	st.u32 	[%rd79+-24], %r51;
	ld.global.u32 	%r52, [%rd3];
	add.s32 	%r53, %r17, %r155;
	add.s32 	%r54, %r53, %r52;
	mul.wide.s32 	%rd22, %r54, 4;
	add.s64 	%rd23, %rd1, %rd22;
	ld.global.u32 	%r55, [%rd23];
	st.u32 	[%rd79+-20], %r55;
	ld.global.u32 	%r56, [%rd3];
	add.s32 	%r57, %r16, %r155;
	add.s32 	%r58, %r57, %r56;
	mul.wide.s32 	%rd24, %r58, 4;
	add.s64 	%rd25, %rd1, %rd24;
	ld.global.u32 	%r59, [%rd25];
	st.u32 	[%rd79+-16], %r59;
	ld.global.u32 	%r60, [%rd3];
	add.s32 	%r61, %r15, %r155;
	add.s32 	%r62, %r61, %r60;
	mul.wide.s32 	%rd26, %r62, 4;
	add.s64 	%rd27, %rd1, %rd26;
	ld.global.u32 	%r63, [%rd27];
	st.u32 	[%rd79+-12], %r63;
	ld.global.u32 	%r64, [%rd3];
	add.s32 	%r65, %r14, %r155;
	add.s32 	%r66, %r65, %r64;
	mul.wide.s32 	%rd28, %r66, 4;
	add.s64 	%rd29, %rd1, %rd28;
	ld.global.u32 	%r67, [%rd29];
	st.u32 	[%rd79+-8], %r67;
	ld.global.u32 	%r68, [%rd3];
	add.s32 	%r69, %r13, %r155;
	add.s32 	%r70, %r69, %r68;
	mul.wide.s32 	%rd30, %r70, 4;
	add.s64 	%rd31, %rd1, %rd30;
	ld.global.u32 	%r71, [%rd31];
	st.u32 	[%rd79+-4], %r71;
	ld.global.u32 	%r72, [%rd3];
	add.s32 	%r73, %r12, %r155;
	add.s32 	%r74, %r73, %r72;
	mul.wide.s32 	%rd32, %r74, 4;
	add.s64 	%rd33, %rd1, %rd32;
	ld.global.u32 	%r75, [%rd33];
	st.u32 	[%rd79], %r75;
	ld.global.u32 	%r76, [%rd3];
	add.s32 	%r77, %r11, %r155;
	add.s32 	%r78, %r77, %r76;
	mul.wide.s32 	%rd34, %r78, 4;
	add.s64 	%rd35, %rd1, %rd34;
	ld.global.u32 	%r79, [%rd35];
	st.u32 	[%rd79+4], %r79;
	ld.global.u32 	%r80, [%rd3];
	add.s32 	%r81, %r10, %r155;
	add.s32 	%r82, %r81, %r80;
	mul.wide.s32 	%rd36, %r82, 4;
	add.s64 	%rd37, %rd1, %rd36;
	ld.global.u32 	%r83, [%rd37];
	st.u32 	[%rd79+8], %r83;
	ld.global.u32 	%r84, [%rd3];
	add.s32 	%r85, %r9, %r155;
	add.s32 	%r86, %r85, %r84;
	mul.wide.s32 	%rd38, %r86, 4;
	add.s64 	%rd39, %rd1, %rd38;
	ld.global.u32 	%r87, [%rd39];
	st.u32 	[%rd79+12], %r87;
	ld.global.u32 	%r88, [%rd3];
	add.s32 	%r89, %r8, %r155;
	add.s32 	%r90, %r89, %r88;
	mul.wide.s32 	%rd40, %r90, 4;
	add.s64 	%rd41, %rd1, %rd40;
	ld.global.u32 	%r91, [%rd41];
	st.u32 	[%rd79+16], %r91;
	ld.global.u32 	%r92, [%rd3];
	add.s32 	%r93, %r7, %r155;
	add.s32 	%r94, %r93, %r92;
	mul.wide.s32 	%rd42, %r94, 4;
	add.s64 	%rd43, %rd1, %rd42;
	ld.global.u32 	%r95, [%rd43];
	st.u32 	[%rd79+20], %r95;
	ld.global.u32 	%r96, [%rd3];
	add.s32 	%r97, %r6, %r155;
	add.s32 	%r98, %r97, %r96;
	mul.wide.s32 	%rd44, %r98, 4;
	add.s64 	%rd45, %rd1, %rd44;
	ld.global.u32 	%r99, [%rd45];
	st.u32 	[%rd79+24], %r99;
	ld.global.u32 	%r100, [%rd3];
	add.s32 	%r101, %r5, %r155;
	add.s32 	%r102, %r101, %r100;
	mul.wide.s32 	%rd46, %r102, 4;
	add.s64 	%rd47, %rd1, %rd46;
	ld.global.u32 	%r103, [%rd47];
	st.u32 	[%rd79+28], %r103;
	add.s32 	%r156, %r156, 16;
	add.s32 	%r155, %r155, %r4;
	add.s64 	%rd79, %rd79, 64;
	setp.ne.s32 	%p3, %r156, 0;
	@%p3 bra 	$L__BB0_3;
$L__BB0_4:
	setp.eq.s32 	%p4, %r1, 0;
	@%p4 bra 	$L__BB0_13;
	and.b32  	%r23, %r35, 7;
	setp.lt.u32 	%p5, %r1, 8;
	@%p5 bra 	$L__BB0_7;
	mul.lo.s32 	%r104, %r158, %r36;
	ld.global.u32 	%r105, [%rd3];
	add.s32 	%r106, %r105, %r104;
	mul.wide.s32 	%rd48, %r106, 4;
	add.s64 	%rd49, %rd1, %rd48;
	ld.global.u32 	%r107, [%rd49];
	mul.wide.u32 	%rd50, %r158, 4;
	add.s64 	%rd51, %rd13, %rd50;
	st.u32 	[%rd51], %r107;
	add.s32 	%r108, %r104, %r36;
	ld.global.u32 	%r109, [%rd3];
	add.s32 	%r110, %r109, %r108;
	mul.wide.s32 	%rd52, %r110, 4;
	add.s64 	%rd53, %rd1, %rd52;
	ld.global.u32 	%r111, [%rd53];
	st.u32 	[%rd51+4], %r111;
	add.s32 	%r112, %r108, %r36;
	ld.global.u32 	%r113, [%rd3];
	add.s32 	%r114, %r113, %r112;
	mul.wide.s32 	%rd54, %r114, 4;
	add.s64 	%rd55, %rd1, %rd54;
	ld.global.u32 	%r115, [%rd55];
	st.u32 	[%rd51+8], %r115;
	add.s32 	%r116, %r112, %r36;
	ld.global.u32 	%r117, [%rd3];
	add.s32 	%r118, %r117, %r116;
	mul.wide.s32 	%rd56, %r118, 4;
	add.s64 	%rd57, %rd1, %rd56;
	ld.global.u32 	%r119, [%rd57];
	st.u32 	[%rd51+12], %r119;
	add.s32 	%r120, %r116, %r36;
	ld.global.u32 	%r121, [%rd3];
	add.s32 	%r122, %r121, %r120;
	mul.wide.s32 	%rd58, %r122, 4;
	add.s64 	%rd59, %rd1, %rd58;
	ld.global.u32 	%r123, [%rd59];
	st.u32 	[%rd51+16], %r123;
	add.s32 	%r124, %r120, %r36;
	ld.global.u32 	%r125, [%rd3];
	add.s32 	%r126, %r125, %r124;
	mul.wide.s32 	%rd60, %r126, 4;
	add.s64 	%rd61, %rd1, %rd60;
	ld.global.u32 	%r127, [%rd61];
	st.u32 	[%rd51+20], %r127;
	add.s32 	%r128, %r124, %r36;
	ld.global.u32 	%r129, [%rd3];
	add.s32 	%r130, %r129, %r128;
	mul.wide.s32 	%rd62, %r130, 4;
	add.s64 	%rd63, %rd1, %rd62;
	ld.global.u32 	%r131, [%rd63];
	st.u32 	[%rd51+24], %r131;
	add.s32 	%r132, %r128, %r36;
	ld.global.u32 	%r133, [%rd3];
	add.s32 	%r134, %r133, %r132;
	mul.wide.s32 	%rd64, %r134, 4;
	add.s64 	%rd65, %rd1, %rd64;
	ld.global.u32 	%r135, [%rd65];
	st.u32 	[%rd51+28], %r135;
	add.s32 	%r158, %r158, 8;
$L__BB0_7:
	setp.eq.s32 	%p6, %r23, 0;
	@%p6 bra 	$L__BB0_13;
	and.b32  	%r26, %r35, 3;
	setp.lt.u32 	%p7, %r23, 4;
	@%p7 bra 	$L__BB0_10;
	mul.lo.s32 	%r136, %r158, %r36;
	ld.global.u32 	%r137, [%rd3];
	add.s32 	%r138, %r137, %r136;
	mul.wide.s32 	%rd66, %r138, 4;
	add.s64 	%rd67, %rd1, %rd66;
	ld.global.u32 	%r139, [%rd67];
	mul.wide.u32 	%rd68, %r158, 4;
	add.s64 	%rd69, %rd13, %rd68;
	st.u32 	[%rd69], %r139;
	add.s32 	%r140, %r136, %r36;
	ld.global.u32 	%r141, [%rd3];
	add.s32 	%r142, %r141, %r140;
	mul.wide.s32 	%rd70, %r142, 4;
	add.s64 	%rd71, %rd1, %rd70;
	ld.global.u32 	%r143, [%rd71];
	st.u32 	[%rd69+4], %r143;
	add.s32 	%r144, %r140, %r36;
	ld.global.u32 	%r145, [%rd3];
	add.s32 	%r146, %r145, %r144;
	mul.wide.s32 	%rd72, %r146, 4;
	add.s64 	%rd73, %rd1, %rd72;
	ld.global.u32 	%r147, [%rd73];
	st.u32 	[%rd69+8], %r147;
	add.s32 	%r148, %r144, %r36;
	ld.global.u32 	%r149, [%rd3];
	add.s32 	%r150, %r149, %r148;
	mul.wide.s32 	%rd74, %r150, 4;
	add.s64 	%rd75, %rd1, %rd74;
	ld.global.u32 	%r151, [%rd75];
	st.u32 	[%rd69+12], %r151;
	add.s32 	%r158, %r158, 4;
$L__BB0_10:
	setp.eq.s32 	%p8, %r26, 0;
	@%p8 bra 	$L__BB0_13;
	mul.wide.u32 	%rd76, %r158, 4;
	add.s64 	%rd80, %rd13, %rd76;
	mul.lo.s32 	%r161, %r158, %r36;
	neg.s32 	%r160, %r26;
$L__BB0_12:
	.pragma "nounroll";
	ld.global.u32 	%r152, [%rd3];
	add.s32 	%r153, %r161, %r152;
	mul.wide.s32 	%rd77, %r153, 4;
	add.s64 	%rd78, %rd1, %rd77;
	ld.global.u32 	%r154, [%rd78];
	st.u32 	[%rd80], %r154;
	add.s64 	%rd80, %rd80, 4;
	add.s32 	%r161, %r161, %r36;
	add.s32 	%r160, %r160, 1;
	setp.ne.s32 	%p9, %r160, 0;
	@%p9 bra 	$L__BB0_12;
$L__BB0_13:
	bar.sync 	0;
	ret;

}


// ===== COMPILED SASS (sm_100) =====

	.target	sm_100

	.elftype	@"ET_EXEC"


//--------------------- .note.nv.tkinfo           --------------------------
	.section	.note.nv.tkinfo,"",@"SHT_NOTE"
	.sectionflags	@"SHF_NOTE_NV_TKINFO"
	.tkinfo
        /*0018*/ 	.word	0x00000002
        /*0030*/ 	.string	""
        /*0030*/ 	.string	"ptxas"
        /*0030*/ 	.string	"Cuda compilation tools, release 13.0, V13.0.88"
        /*0030*/ 	.string	"Build cuda_13.0.r13.0/compiler.36424714_0"
        /*0030*/ 	.string	"-arch sm_100 -m 64 "



//--------------------- .note.nv.cuinfo           --------------------------
	.section	.note.nv.cuinfo,"",@"SHT_NOTE"
	.sectionflags	@"SHF_NOTE_NV_CUINFO"
        /*0018*/ 	.short	0x0002
        /*001a*/ 	.short	0x0064
        /*001c*/ 	.short	0x0082
	.zero		2


//--------------------- .nv.info                  --------------------------
	.section	.nv.info,"",@"SHT_CUDA_INFO"
	.align	4


	//----- nvinfo : EIATTR_REGCOUNT
	.align		4
        /*0000*/ 	.byte	0x04, 0x2f
        /*0002*/ 	.short	(.L_1 - .L_0)
	.align		4
.L_0:
        /*0004*/ 	.word	index@(_Z10DFA_kernalPiS_iiiii)
        /*0008*/ 	.word	0x00000018


	//----- nvinfo : EIATTR_FRAME_SIZE
	.align		4
.L_1:
        /*000c*/ 	.byte	0x04, 0x11
        /*000e*/ 	.short	(.L_3 - .L_2)
	.align		4
.L_2:
        /*0010*/ 	.word	index@(_Z10DFA_kernalPiS_iiiii)
        /*0014*/ 	.word	0x00000000


	//----- nvinfo : EIATTR_MIN_STACK_SIZE
	.align		4
.L_3:
        /*0018*/ 	.byte	0x04, 0x12
        /*001a*/ 	.short	(.L_5 - .L_4)
	.align		4
.L_4:
        /*001c*/ 	.word	index@(_Z10DFA_kernalPiS_iiiii)
        /*0020*/ 	.word	0x00000000
.L_5:


//--------------------- .nv.compat                --------------------------
	.section	.nv.compat,"",@"SHT_CUDA_COMPAT_INFO"
	.align	4
        /*0000*/ 	.byte	0x02, 0x09, 0x00, 0x00, 0x02, 0x02, 0x01, 0x00, 0x02, 0x05, 0x05, 0x00, 0x03, 0x07, 0x01, 0x01
        /*0010*/ 	.byte	0x02, 0x03, 0x00, 0x00, 0x02, 0x06, 0x01, 0x00, 0x04, 0x0b, 0x08, 0x00, 0x09, 0x00, 0x00, 0x00
        /*0020*/ 	.byte	0x00, 0x00, 0x00, 0x00


//--------------------- .nv.info._Z10DFA_kernalPiS_iiiii --------------------------
	.section	.nv.info._Z10DFA_kernalPiS_iiiii,"",@"SHT_CUDA_INFO"
	.sectionflags	@""
	.align	4


	//----- nvinfo : EIATTR_CUDA_API_VERSION
	.align		4
        /*0000*/ 	.byte	0x04, 0x37
        /*0002*/ 	.short	(.L_7 - .L_6)
.L_6:
        /*0004*/ 	.word	0x00000082


	//----- nvinfo : EIATTR_KPARAM_INFO
	.align		4
.L_7:
        /*0008*/ 	.byte	0x04, 0x17
        /*000a*/ 	.short	(.L_9 - .L_8)
.L_8:
        /*000c*/ 	.word	0x00000000
        /*0010*/ 	.short	0x0006
        /*0012*/ 	.short	0x0020
        /*0014*/ 	.byte	0x00, 0xf0, 0x11, 0x00


	//----- nvinfo : EIATTR_KPARAM_INFO
	.align		4
.L_9:
        /*0018*/ 	.byte	0x04, 0x17
        /*001a*/ 	.short	(.L_11 - .L_10)
.L_10:
        /*001c*/ 	.word	0x00000000
        /*0020*/ 	.short	0x0005
        /*0022*/ 	.short	0x001c
        /*0024*/ 	.byte	0x00, 0xf0, 0x11, 0x00


	//----- nvinfo : EIATTR_KPARAM_INFO
	.align		4
.L_11:
        /*0028*/ 	.byte	0x04, 0x17
        /*002a*/ 	.short	(.L_13 - .L_12)
.L_12:
        /*002c*/ 	.word	0x00000000
        /*0030*/ 	.short	0x0004
        /*0032*/ 	.short	0x0018
        /*0034*/ 	.byte	0x00, 0xf0, 0x11, 0x00


	//----- nvinfo : EIATTR_KPARAM_INFO
	.align		4
.L_13:
        /*0038*/ 	.byte	0x04, 0x17
        /*003a*/ 	.short	(.L_15 - .L_14)
.L_14:
        /*003c*/ 	.word	0x00000000
        /*0040*/ 	.short	0x0003
        /*0042*/ 	.short	0x0014
        /*0044*/ 	.byte	0x00, 0xf0, 0x11, 0x00


	//----- nvinfo : EIATTR_KPARAM_INFO
	.align		4
.L_15:
        /*0048*/ 	.byte	0x04, 0x17
        /*004a*/ 	.short	(.L_17 - .L_16)
.L_16:
        /*004c*/ 	.word	0x00000000
        /*0050*/ 	.short	0x0002
        /*0052*/ 	.short	0x0010
        /*0054*/ 	.byte	0x00, 0xf0, 0x11, 0x00


	//----- nvinfo : EIATTR_KPARAM_INFO
	.align		4
.L_17:
        /*0058*/ 	.byte	0x04, 0x17
        /*005a*/ 	.short	(.L_19 - .L_18)
.L_18:
        /*005c*/ 	.word	0x00000000
        /*0060*/ 	.short	0x0001
        /*0062*/ 	.short	0x0008
        /*0064*/ 	.byte	0x00, 0xf5, 0x21, 0x00


	//----- nvinfo : EIATTR_KPARAM_INFO
	.align		4
.L_19:
        /*0068*/ 	.byte	0x04, 0x17
        /*006a*/ 	.short	(.L_21 - .L_20)
.L_20:
        /*006c*/ 	.word	0x00000000
        /*0070*/ 	.short	0x0000
        /*0072*/ 	.short	0x0000
        /*0074*/ 	.byte	0x00, 0xf5, 0x21, 0x00


	//----- nvinfo : EIATTR_SPARSE_MMA_MASK
	.align		4
.L_21:
        /*0078*/ 	.byte	0x03, 0x50
        /*007a*/ 	.short	0x0000


	//----- nvinfo : EIATTR_MAXREG_COUNT
	.align		4
        /*007c*/ 	.byte	0x03, 0x1b
        /*007e*/ 	.short	0x00ff


	//----- nvinfo : EIATTR_NUM_BARRIERS
	.align		4
        /*0080*/ 	.byte	0x02, 0x4c
        /*0082*/ 	.byte	0x01
	.zero		1


	//----- nvinfo : EIATTR_EXTERNS
	.align		4
        /*0084*/ 	.byte	0x04, 0x0f
        /*0086*/ 	.short	(.L_23 - .L_22)


	//   ....[0]....
	.align		4
.L_22:
        /*0088*/ 	.word	index@(malloc)


	//----- nvinfo : EIATTR_MERCURY_ISA_VERSION
	.align		4
.L_23:
        /*008c*/ 	.byte	0x03, 0x5f
        /*008e*/ 	.short	0x0101


	//----- nvinfo : EIATTR_VRC_CTA_INIT_COUNT
	.align		4
        /*0090*/ 	.byte	0x02, 0x4a
	.zero		1
	.zero		1


	//----- nvinfo : EIATTR_SYSCALL_OFFSETS
	.align		4
        /*0094*/ 	.byte	0x04, 0x46
        /*0096*/ 	.short	(.L_25 - .L_24)


	//   ....[0]....
.L_24:
        /*0098*/ 	.word	0x000000b0


	//----- nvinfo : EIATTR_EXIT_INSTR_OFFSETS
	.align		4
.L_25:
        /*009c*/ 	.byte	0x04, 0x1c
        /*009e*/ 	.short	(.L_27 - .L_26)


	//   ....[0]....
.L_26:
        /*00a0*/ 	.word	0x00001020


	//----- nvinfo : EIATTR_CRS_STACK_SIZE
	.align		4
.L_27:
        /*00a4*/ 	.byte	0x04, 0x1e
        /*00a6*/ 	.short	(.L_29 - .L_28)
.L_28:
        /*00a8*/ 	.word	0x00000000


	//----- nvinfo : EIATTR_CBANK_PARAM_SIZE
	.align		4
.L_29:
        /*00ac*/ 	.byte	0x03, 0x19
        /*00ae*/ 	.short	0x0024


	//----- nvinfo : EIATTR_PARAM_CBANK
	.align		4
        /*00b0*/ 	.byte	0x04, 0x0a
        /*00b2*/ 	.short	(.L_31 - .L_30)
	.align		4
.L_30:
        /*00b4*/ 	.word	index@(.nv.constant0._Z10DFA_kernalPiS_iiiii)
        /*00b8*/ 	.short	0x0380
        /*00ba*/ 	.short	0x0024


	//----- nvinfo : EIATTR_SW_WAR
	.align		4
.L_31:
        /*00bc*/ 	.byte	0x04, 0x36
        /*00be*/ 	.short	(.L_33 - .L_32)
.L_32:
        /*00c0*/ 	.word	0x00000008
.L_33:


//--------------------- .nv.callgraph             --------------------------
	.section	.nv.callgraph,"",@"SHT_CUDA_CALLGRAPH"
	.align	4
	.sectionentsize	8
	.align		4
        /*0000*/ 	.word	0x00000000
	.align		4
        /*0004*/ 	.word	0xffffffff
	.align		4
        /*0008*/ 	.word	index@(_Z10DFA_kernalPiS_iiiii)
	.align		4
        /*000c*/ 	.word	index@(malloc)
	.align		4
        /*0010*/ 	.word	0x00000000
	.align		4
        /*0014*/ 	.word	0xfffffffe
	.align		4
        /*0018*/ 	.word	0x00000000
	.align		4
        /*001c*/ 	.word	0xfffffffd
	.align		4
        /*0020*/ 	.word	0x00000000
	.align		4
        /*0024*/ 	.word	0xfffffffc


//--------------------- .nv.constant4             --------------------------
	.section	.nv.constant4,"a",@progbits
	.align	8
	.align		8
.nv.constant4:
        /*0000*/ 	.dword	malloc


//--------------------- .text._Z10DFA_kernalPiS_iiiii --------------------------
	.section	.text._Z10DFA_kernalPiS_iiiii,"ax",@progbits
	.align	128
        .global         _Z10DFA_kernalPiS_iiiii
        .type           _Z10DFA_kernalPiS_iiiii,@function
        .size           _Z10DFA_kernalPiS_iiiii,(.L_x_8 - _Z10DFA_kernalPiS_iiiii)
        .other          _Z10DFA_kernalPiS_iiiii,@"STO_CUDA_ENTRY STV_DEFAULT"
_Z10DFA_kernalPiS_iiiii:
.text._Z10DFA_kernalPiS_iiiii:
[----:B------:R-:W0:Y:S01]  /*0000*/  LDC R1, c[0x0][0x37c] ;  /* 0x0000df00ff017b82 */ /* 0x000e220000000800 */
[----:B------:R-:W1:Y:S01]  /*0010*/  LDCU UR4, c[0x0][0x390] ;  /* 0x00007200ff0477ac */ /* 0x000e620008000800 */
[----:B------:R-:W-:-:S06]  /*0020*/  MOV R0, 0x0 ;  /* 0x0000000000007802 */ /* 0x000fcc0000000f00 */
[----:B------:R2:W3:Y:S01]  /*0030*/  LDC.64 R2, c[0x4][R0] ;  /* 0x0100000000027b82 */ /* 0x0004e20000000a00 */
[----:B-1----:R-:W-:-:S06]  /*0040*/  UIMAD.WIDE UR4, UR4, 0x4, URZ ;  /* 0x00000004040478a5 */ /* 0x002fcc000f8e02ff */
[----:B------:R-:W-:Y:S01]  /*0050*/  IMAD.U32 R7, RZ, RZ, UR5 ;  /* 0x00000005ff077e24 */ /* 0x000fe2000f8e00ff */
[----:B------:R-:W-:Y:S01]  /*0060*/  MOV R4, UR4 ;  /* 0x0000000400047c02 */ /* 0x000fe20008000f00 */
[----:B------:R-:W-:Y:S01]  /*0070*/  IMAD.U32 R5, RZ, RZ, UR5 ;  /* 0x00000005ff057e24 */ /* 0x000fe2000f8e00ff */
[----:B------:R-:W-:Y:S02]  /*0080*/  MOV R6, UR4 ;  /* 0x0000000400067c02 */ /* 0x000fe40008000f00 */
[----:B--2---:R-:W-:-:S07]  /*0090*/  MOV R5, R7 ;  /* 0x0000000700057202 */ /* 0x004fce0000000f00 */
[----:B------:R-:W-:-:S07]  /*00a0*/  LEPC R20, `(.L_x_0) ;  /* 0x000000001014794e */ /* 0x000fce0000000000 */
[----:B0--3--:R-:W-:Y:S05]  /*00b0*/  CALL.ABS.NOINC R2 ;  /* 0x0000000002007343 */ /* 0x009fea0003c00000 */
.L_x_0:
[----:B------:R-:W0:Y:S02]  /*00c0*/  LDC R0, c[0x0][0x390] ;  /* 0x0000e400ff007b82 */ /* 0x000e240000000800 */
[----:B0-----:R-:W-:-:S13]  /*00d0*/  ISETP.GE.AND P0, PT, R0, 0x1, PT ;  /* 0x000000010000780c */ /* 0x001fda0003f06270 */
[----:B------:R-:W-:Y:S05]  /*00e0*/  @!P0 BRA `(.L_x_1) ;  /* 0x0000000c00c48947 */ /* 0x000fea0003800000 */
[----:B------:R-:W0:Y:S01]  /*00f0*/  S2R R7, SR_TID.X ;  /* 0x0000000000077919 */ /* 0x000e220000002100 */
[----:B------:R-:W0:Y:S01]  /*0100*/  LDC.64 R2, c[0x0][0x388] ;  /* 0x0000e200ff027b82 */ /* 0x000e220000000a00 */
[C---:B------:R-:W-:Y:S02]  /*0110*/  ISETP.GE.U32.AND P1, PT, R0.reuse, 0x10, PT ;  /* 0x000000100000780c */ /* 0x040fe40003f26070 */
[----:B------:R-:W-:-:S04]  /*0120*/  LOP3.LUT R20, R0, 0xf, RZ, 0xc0, !PT ;  /* 0x0000000f00147812 */ /* 0x000fc800078ec0ff */
[----:B------:R-:W-:Y:S01]  /*0130*/  ISETP.NE.AND P0, PT, R20, RZ, PT ;  /* 0x000000ff1400720c */ /* 0x000fe20003f05270 */
[----:B------:R-:W1:Y:S01]  /*0140*/  LDC.64 R14, c[0x0][0x358] ;  /* 0x0000d600ff0e7b82 */ /* 0x000e620000000a00 */
[----:B0-----:R-:W-:-:S04]  /*0150*/  IMAD.WIDE.U32 R2, R7, 0x4, R2 ;  /* 0x0000000407027825 */ /* 0x001fc800078e0002 */
[----:B------:R-:W-:Y:S01]  /*0160*/  IMAD.MOV.U32 R7, RZ, RZ, RZ ;  /* 0x000000ffff077224 */ /* 0x000fe200078e00ff */
[----:B------:R-:W-:Y:S06]  /*0170*/  @!P1 BRA `(.L_x_2) ;  /* 0x0000000400cc9947 */ /* 0x000fec0003800000 */
[----:B------:R-:W-:Y:S01]  /*0180*/  IADD3 R16, P1, PT, R4, 0x20, RZ ;  /* 0x0000002004107810 */ /* 0x000fe20007f3e0ff */
[----:B------:R-:W-:Y:S01]  /*0190*/  HFMA2 R6, -RZ, RZ, 0, 0 ;  /* 0x00000000ff067431 */ /* 0x000fe200000001ff */
[----:B------:R-:W-:Y:S01]  /*01a0*/  LOP3.LUT R7, R0, 0x7ffffff0, RZ, 0xc0, !PT ;  /* 0x7ffffff000077812 */ /* 0x000fe200078ec0ff */
[----:B------:R-:W-:Y:S02]  /*01b0*/  BSSY.RECONVERGENT B0, `(.L_x_2) ;  /* 0x000006f000007945 */ /* 0x000fe40003800200 */
[----:B------:R-:W-:Y:S01]  /*01c0*/  IMAD.X R17, RZ, RZ, R5, P1 ;  /* 0x000000ffff117224 */ /* 0x000fe200008e0605 */
[----:B------:R-:W-:-:S07]  /*01d0*/  IADD3 R12, PT, PT, -R7, RZ, RZ ;  /* 0x000000ff070c7210 */ /* 0x000fce0007ffe1ff */
.L_x_3:
[C---:B-1----:R-:W-:Y:S01]  /*01e0*/  R2UR UR4, R14.reuse ;  /* 0x000000000e0472ca */ /* 0x042fe200000e0000 */
[----:B0-----:R-:W0:Y:S01]  /*01f0*/  LDC.64 R8, c[0x0][0x380] ;  /* 0x0000e000ff087b82 */ /* 0x001e220000000a00 */
[C---:B------:R-:W-:Y:S02]  /*0200*/  R2UR UR5, R15.reuse ;  /* 0x000000000f0572ca */ /* 0x040fe400000e0000 */
[----:B------:R-:W-:Y:S02]  /*0210*/  R2UR UR6, R14 ;  /* 0x000000000e0672ca */ /* 0x000fe400000e0000 */
[----:B------:R-:W-:-:S03]  /*0220*/  R2UR UR7, R15 ;  /* 0x000000000f0772ca */ /* 0x000fc600000e0000 */
[----:B------:R-:W1:Y:S06]  /*0230*/  LDC R13, c[0x0][0x394] ;  /* 0x0000e500ff0d7b82 */ /* 0x000e6c0000000800 */
[----:B------:R-:W2:Y:S02]  /*0240*/  LDG.E R11, desc[UR4][R2.64] ;  /* 0x00000004020b7981 */ /* 0x000ea4000c1e1900 */
[----:B--2---:R-:W-:-:S04]  /*0250*/  IMAD.IADD R11, R11, 0x1, R6 ;  /* 0x000000010b0b7824 */ /* 0x004fc800078e0206 */
[----:B0-----:R-:W-:-:S05]  /*0260*/  IMAD.WIDE R10, R11, 0x4, R8 ;  /* 0x000000040b0a7825 */ /* 0x001fca00078e0208 */
[----:B------:R0:W2:Y:S02]  /*0270*/  LDG.E R19, desc[UR4][R10.64] ;  /* 0x000000040a137981 */ /* 0x0000a4000c1e1900 */
[----:B0-----:R-:W-:Y:S01]  /*0280*/  MOV R10, R16 ;  /* 0x00000010000a7202 */ /* 0x001fe20000000f00 */
[----:B------:R-:W-:-:S05]  /*0290*/  IMAD.MOV.U32 R11, RZ, RZ, R17 ;  /* 0x000000ffff0b7224 */ /* 0x000fca00078e0011 */
[----:B--2---:R0:W-:Y:S04]  /*02a0*/  ST.E desc[UR4][R10.64+-0x20], R19 ;  /* 0xffffe0130a007985 */ /* 0x0041e8000c101904 */
[----:B------:R-:W1:Y:S02]  /*02b0*/  LDG.E R16, desc[UR6][R2.64] ;  /* 0x0000000602107981 */ /* 0x000e64000c1e1900 */
[----:B-1----:R-:W-:-:S05]  /*02c0*/  IADD3 R17, PT, PT, R16, R13, R6 ;  /* 0x0000000d10117210 */ /* 0x002fca0007ffe006 */
[----:B------:R-:W-:-:S06]  /*02d0*/  IMAD.WIDE R16, R17, 0x4, R8 ;  /* 0x0000000411107825 */ /* 0x000fcc00078e0208 */
[----:B------:R-:W2:Y:S01]  /*02e0*/  LDG.E R17, desc[UR4][R16.64] ;  /* 0x0000000410117981 */ /* 0x000ea2000c1e1900 */
[----:B0-----:R-:W-:-:S03]  /*02f0*/  LEA R19, R13, R6, 0x1 ;  /* 0x000000060d137211 */ /* 0x001fc600078e08ff */
[----:B--2---:R0:W-:Y:S04]  /*0300*/  ST.E desc[UR4][R10.64+-0x1c], R17 ;  /* 0xffffe4110a007985 */ /* 0x0041e8000c101904 */
[----:B------:R-:W2:Y:S02]  /*0310*/  LDG.E R18, desc[UR6][R2.64] ;  /* 0x0000000602127981 */ /* 0x000ea4000c1e1900 */
[----:B--2---:R-:W-:-:S04]  /*0320*/  IMAD.IADD R19, R18, 0x1, R19 ;  /* 0x0000000112137824 */ /* 0x004fc800078e0213 */
[----:B------:R-:W-:-:S06]  /*0330*/  IMAD.WIDE R18, R19, 0x4, R8 ;  /* 0x0000000413127825 */ /* 0x000fcc00078e0208 */
[----:B------:R-:W2:Y:S01]  /*0340*/  LDG.E R19, desc[UR4][R18.64] ;  /* 0x0000000412137981 */ /* 0x000ea2000c1e1900 */
[----:B0-----:R-:W-:-:S03]  /*0350*/  IMAD R17, R13, 0x3, R6 ;  /* 0x000000030d117824 */ /* 0x001fc600078e0206 */
[----:B--2---:R0:W-:Y:S04]  /*0360*/  ST.E desc[UR4][R10.64+-0x18], R19 ;  /* 0xffffe8130a007985 */ /* 0x0041e8000c101904 */
[----:B------:R-:W2:Y:S02]  /*0370*/  LDG.E R16, desc[UR6][R2.64] ;  /* 0x0000000602107981 */ /* 0x000ea4000c1e1900 */
[----:B--2---:R-:W-:-:S05]  /*0380*/  IADD3 R17, PT, PT, R16, R17, RZ ;  /* 0x0000001110117210 */ /* 0x004fca0007ffe0ff */
        /* <DEDUP_REMOVED lines=70> */
[----:B------:R-:W2:Y:S01]  /*07f0*/  LDG.E R16, desc[UR6][R2.64] ;  /* 0x0000000602107981 */ /* 0x000ea2000c1e1900 */
[----:B------:R-:W-:Y:S02]  /*0800*/  IADD3 R12, PT, PT, R12, 0x10, RZ ;  /* 0x000000100c0c7810 */ /* 0x000fe40007ffe0ff */
[----:B--2---:R-:W-:-:S05]  /*0810*/  IADD3 R17, PT, PT, R16, R17, RZ ;  /* 0x0000001110117210 */ /* 0x004fca0007ffe0ff */
[----:B------:R-:W-:-:S06]  /*0820*/  IMAD.WIDE R8, R17, 0x4, R8 ;  /* 0x0000000411087825 */ /* 0x000fcc00078e0208 */
[----:B------:R-:W2:Y:S01]  /*0830*/  LDG.E R9, desc[UR4][R8.64] ;  /* 0x0000000408097981 */ /* 0x000ea2000c1e1900 */
[----:B------:R-:W-:Y:S02]  /*0840*/  ISETP.NE.AND P1, PT, R12, RZ, PT ;  /* 0x000000ff0c00720c */ /* 0x000fe40003f25270 */
[----:B------:R-:W-:Y:S02]  /*0850*/  IADD3 R16, P2, PT, R10, 0x40, RZ ;  /* 0x000000400a107810 */ /* 0x000fe40007f5e0ff */
[----:B------:R-:W-:-:S03]  /*0860*/  LEA R6, R13, R6, 0x4 ;  /* 0x000000060d067211 */ /* 0x000fc600078e20ff */
[----:B------:R-:W-:Y:S01]  /*0870*/  IMAD.X R17, RZ, RZ, R11, P2 ;  /* 0x000000ffff117224 */ /* 0x000fe200010e060b */
[----:B--2---:R0:W-:Y:S05]  /*0880*/  ST.E desc[UR4][R10.64+0x1c], R9 ;  /* 0x00001c090a007985 */ /* 0x0041ea000c101904 */
[----:B------:R-:W-:Y:S05]  /*0890*/  @P1 BRA `(.L_x_3) ;  /* 0xfffffff800501947 */ /* 0x000fea000383ffff */
[----:B------:R-:W-:Y:S05]  /*08a0*/  BSYNC.RECONVERGENT B0 ;  /* 0x0000000000007941 */ /* 0x000fea0003800200 */
.L_x_2:
[----:B------:R-:W-:Y:S05]  /*08b0*/  @!P0 BRA `(.L_x_1) ;  /* 0x0000000400d08947 */ /* 0x000fea0003800000 */
[----:B------:R-:W-:Y:S02]  /*08c0*/  ISETP.GE.U32.AND P0, PT, R20, 0x8, PT ;  /* 0x000000081400780c */ /* 0x000fe40003f06070 */
[----:B------:R-:W-:-:S04]  /*08d0*/  LOP3.LUT R18, R0, 0x7, RZ, 0xc0, !PT ;  /* 0x0000000700127812 */ /* 0x000fc800078ec0ff */
[----:B------:R-:W-:-:S07]  /*08e0*/  ISETP.NE.AND P1, PT, R18, RZ, PT ;  /* 0x000000ff1200720c */ /* 0x000fce0003f25270 */
[----:B------:R-:W-:Y:S06]  /*08f0*/  @!P0 BRA `(.L_x_4) ;  /* 0x0000000000d88947 */ /* 0x000fec0003800000 */
[----:B-1----:R-:W-:Y:S01]  /*0900*/  R2UR UR4, R14 ;  /* 0x000000000e0472ca */ /* 0x002fe200000e0000 */
[----:B------:R-:W1:Y:S01]  /*0910*/  LDC R6, c[0x0][0x394] ;  /* 0x0000e500ff067b82 */ /* 0x000e620000000800 */
[----:B------:R-:W-:-:S07]  /*0920*/  R2UR UR5, R15 ;  /* 0x000000000f0572ca */ /* 0x000fce00000e0000 */
[----:B0-----:R-:W0:Y:S06]  /*0930*/  LDC.64 R8, c[0x0][0x380] ;  /* 0x0000e000ff087b82 */ /* 0x001e2c0000000a00 */
[----:B------:R-:W1:Y:S01]  /*0940*/  LDG.E R10, desc[UR4][R2.64] ;  /* 0x00000004020a7981 */ /* 0x000e62000c1e1900 */
[----:B------:R-:W-:Y:S01]  /*0950*/  R2UR UR6, R14 ;  /* 0x000000000e0672ca */ /* 0x000fe200000e0000 */
[----:B-1----:R-:W-:-:S04]  /*0960*/  IMAD R13, R7, R6, R10 ;  /* 0x00000006070d7224 */ /* 0x002fc800078e020a */
[----:B0-----:R-:W-:-:S06]  /*0970*/  IMAD.WIDE R12, R13, 0x4, R8 ;  /* 0x000000040d0c7825 */ /* 0x001fcc00078e0208 */
[----:B------:R-:W2:Y:S01]  /*0980*/  LDG.E R13, desc[UR4][R12.64] ;  /* 0x000000040c0d7981 */ /* 0x000ea2000c1e1900 */
[----:B------:R-:W-:Y:S01]  /*0990*/  R2UR UR7, R15 ;  /* 0x000000000f0772ca */ /* 0x000fe200000e0000 */
[----:B------:R-:W-:-:S05]  /*09a0*/  IMAD.WIDE.U32 R10, R7, 0x4, R4 ;  /* 0x00000004070a7825 */ /* 0x000fca00078e0004 */
[----:B--2---:R0:W-:Y:S07]  /*09b0*/  ST.E desc[UR4][R10.64], R13 ;  /* 0x0000000d0a007985 */ /* 0x0041ee000c101904 */
[----:B------:R-:W2:Y:S01]  /*09c0*/  LDG.E R16, desc[UR6][R2.64] ;  /* 0x0000000602107981 */ /* 0x000ea2000c1e1900 */
[----:B------:R-:W-:-:S05]  /*09d0*/  IMAD R19, R7, R6, R6 ;  /* 0x0000000607137224 */ /* 0x000fca00078e0206 */
[----:B--2---:R-:W-:-:S05]  /*09e0*/  IADD3 R17, PT, PT, R19, R16, RZ ;  /* 0x0000001013117210 */ /* 0x004fca0007ffe0ff */
[----:B------:R-:W-:-:S06]  /*09f0*/  IMAD.WIDE R16, R17, 0x4, R8 ;  /* 0x0000000411107825 */ /* 0x000fcc00078e0208 */
[----:B------:R-:W2:Y:S01]  /*0a00*/  LDG.E R17, desc[UR4][R16.64] ;  /* 0x0000000410117981 */ /* 0x000ea2000c1e1900 */
[----:B------:R-:W-:-:S03]  /*0a10*/  IMAD.IADD R19, R19, 0x1, R6 ;  /* 0x0000000113137824 */ /* 0x000fc600078e0206 */
[----:B--2---:R1:W-:Y:S04]  /*0a20*/  ST.E desc[UR4][R10.64+0x4], R17 ;  /* 0x000004110a007985 */ /* 0x0043e8000c101904 */
[----:B------:R-:W0:Y:S02]  /*0a30*/  LDG.E R12, desc[UR6][R2.64] ;  /* 0x00000006020c7981 */ /* 0x000e24000c1e1900 */
[----:B0-----:R-:W-:-:S05]  /*0a40*/  IADD3 R13, PT, PT, R19, R12, RZ ;  /* 0x0000000c130d7210 */ /* 0x001fca0007ffe0ff */
[----:B------:R-:W-:-:S06]  /*0a50*/  IMAD.WIDE R12, R13, 0x4, R8 ;  /* 0x000000040d0c7825 */ /* 0x000fcc00078e0208 */
[----:B------:R-:W2:Y:S01]  /*0a60*/  LDG.E R13, desc[UR4][R12.64] ;  /* 0x000000040c0d7981 */ /* 0x000ea2000c1e1900 */
[----:B------:R-:W-:-:S03]  /*0a70*/  IADD3 R19, PT, PT, R19, R6, RZ ;  /* 0x0000000613137210 */ /* 0x000fc60007ffe0ff */
[----:B--2---:R0:W-:Y:S04]  /*0a80*/  ST.E desc[UR4][R10.64+0x8], R13 ;  /* 0x0000080d0a007985 */ /* 0x0041e8000c101904 */
[----:B------:R-:W1:Y:S02]  /*0a90*/  LDG.E R16, desc[UR6][R2.64] ;  /* 0x0000000602107981 */ /* 0x000e64000c1e1900 */
[----:B-1----:R-:W-:-:S04]  /*0aa0*/  IMAD.IADD R17, R19, 0x1, R16 ;  /* 0x0000000113117824 */ /* 0x002fc800078e0210 */
[----:B------:R-:W-:-:S06]  /*0ab0*/  IMAD.WIDE R16, R17, 0x4, R8 ;  /* 0x0000000411107825 */ /* 0x000fcc00078e0208 */
[----:B------:R-:W2:Y:S01]  /*0ac0*/  LDG.E R17, desc[UR4][R16.64] ;  /* 0x0000000410117981 */ /* 0x000ea2000c1e1900 */
[----:B------:R-:W-:-:S03]  /*0ad0*/  IADD3 R19, PT, PT, R19, R6, RZ ;  /* 0x0000000613137210 */ /* 0x000fc60007ffe0ff */
[----:B--2---:R1:W-:Y:S04]  /*0ae0*/  ST.E desc[UR4][R10.64+0xc], R17 ;  /* 0x00000c110a007985 */ /* 0x0043e8000c101904 */
[----:B------:R-:W0:Y:S02]  /*0af0*/  LDG.E R12, desc[UR6][R2.64] ;  /* 0x00000006020c7981 */ /* 0x000e24000c1e1900 */
[----:B0-----:R-:W-:-:S05]  /*0b00*/  IADD3 R13, PT, PT, R19, R12, RZ ;  /* 0x0000000c130d7210 */ /* 0x001fca0007ffe0ff */
[----:B------:R-:W-:-:S06]  /*0b10*/  IMAD.WIDE R12, R13, 0x4, R8 ;  /* 0x000000040d0c7825 */ /* 0x000fcc00078e0208 */
[----:B------:R-:W2:Y:S01]  /*0b20*/  LDG.E R13, desc[UR4][R12.64] ;  /* 0x000000040c0d7981 */ /* 0x000ea2000c1e1900 */
[----:B------:R-:W-:-:S03]  /*0b30*/  IMAD.IADD R19, R19, 0x1, R6 ;  /* 0x0000000113137824 */ /* 0x000fc600078e0206 */
[----:B--2---:R0:W-:Y:S04]  /*0b40*/  ST.E desc[UR4][R10.64+0x10], R13 ;  /* 0x0000100d0a007985 */ /* 0x0041e8000c101904 */
[----:B------:R-:W1:Y:S02]  /*0b50*/  LDG.E R16, desc[UR6][R2.64] ;  /* 0x0000000602107981 */ /* 0x000e64000c1e1900 */
[----:B-1----:R-:W-:-:S05]  /*0b60*/  IADD3 R17, PT, PT, R19, R16, RZ ;  /* 0x0000001013117210 */ /* 0x002fca0007ffe0ff */
[----:B------:R-:W-:-:S06]  /*0b70*/  IMAD.WIDE R16, R17, 0x4, R8 ;  /* 0x0000000411107825 */ /* 0x000fcc00078e0208 */
[----:B------:R-:W2:Y:S01]  /*0b80*/  LDG.E R17, desc[UR4][R16.64] ;  /* 0x0000000410117981 */ /* 0x000ea2000c1e1900 */
[----:B------:R-:W-:-:S03]  /*0b90*/  IADD3 R19, PT, PT, R19, R6, RZ ;  /* 0x0000000613137210 */ /* 0x000fc60007ffe0ff */
[----:B--2---:R2:W-:Y:S04]  /*0ba0*/  ST.E desc[UR4][R10.64+0x14], R17 ;  /* 0x000014110a007985 */ /* 0x0045e8000c101904 */
[----:B------:R-:W0:Y:S02]  /*0bb0*/  LDG.E R12, desc[UR6][R2.64] ;  /* 0x00000006020c7981 */ /* 0x000e24000c1e1900 */
[----:B0-----:R-:W-:-:S04]  /*0bc0*/  IMAD.IADD R13, R19, 0x1, R12 ;  /* 0x00000001130d7824 */ /* 0x001fc800078e020c */
[----:B------:R-:W-:-:S06]  /*0bd0*/  IMAD.WIDE R12, R13, 0x4, R8 ;  /* 0x000000040d0c7825 */ /* 0x000fcc00078e0208 */
[----:B------:R-:W3:Y:S04]  /*0be0*/  LDG.E R13, desc[UR4][R12.64] ;  /* 0x000000040c0d7981 */ /* 0x000ee8000c1e1900 */
[----:B---3--:R2:W-:Y:S04]  /*0bf0*/  ST.E desc[UR4][R10.64+0x18], R13 ;  /* 0x0000180d0a007985 */ /* 0x0085e8000c101904 */
[----:B------:R-:W3:Y:S02]  /*0c00*/  LDG.E R16, desc[UR6][R2.64] ;  /* 0x0000000602107981 */ /* 0x000ee4000c1e1900 */
[----:B---3--:R-:W-:-:S05]  /*0c10*/  IADD3 R19, PT, PT, R16, R6, R19 ;  /* 0x0000000610137210 */ /* 0x008fca0007ffe013 */
[----:B------:R-:W-:-:S06]  /*0c20*/  IMAD.WIDE R8, R19, 0x4, R8 ;  /* 0x0000000413087825 */ /* 0x000fcc00078e0208 */
[----:B------:R-:W3:Y:S01]  /*0c30*/  LDG.E R9, desc[UR4][R8.64] ;  /* 0x0000000408097981 */ /* 0x000ee2000c1e1900 */
[----:B------:R-:W-:-:S03]  /*0c40*/  IADD3 R7, PT, PT, R7, 0x8, RZ ;  /* 0x0000000807077810 */ /* 0x000fc60007ffe0ff */
[----:B---3--:R2:W-:Y:S04]  /*0c50*/  ST.E desc[UR4][R10.64+0x1c], R9 ;  /* 0x00001c090a007985 */ /* 0x0085e8000c101904 */
.L_x_4:
        /* <DEDUP_REMOVED lines=8> */
[----:B0-2---:R-:W0:Y:S06]  /*0ce0*/  LDC.64 R8, c[0x0][0x380] ;  /* 0x0000e000ff087b82 */ /* 0x005e2c0000000a00 */
        /* <DEDUP_REMOVED lines=18> */
[----:B------:R-:W2:Y:S04]  /*0e10*/  LDG.E R13, desc[UR4][R12.64] ;  /* 0x000000040c0d7981 */ /* 0x000ea8000c1e1900 */
[----:B--2---:R3:W-:Y:S04]  /*0e20*/  ST.E desc[UR4][R10.64+0x8], R13 ;  /* 0x0000080d0a007985 */ /* 0x0047e8000c101904 */
[----:B------:R-:W2:Y:S02]  /*0e30*/  LDG.E R19, desc[UR6][R2.64] ;  /* 0x0000000602137981 */ /* 0x000ea4000c1e1900 */
[----:B--2---:R-:W-:-:S05]  /*0e40*/  IADD3 R19, PT, PT, R19, R6, R21 ;  /* 0x0000000613137210 */ /* 0x004fca0007ffe015 */
[----:B------:R-:W-:-:S06]  /*0e50*/  IMAD.WIDE R8, R19, 0x4, R8 ;  /* 0x0000000413087825 */ /* 0x000fcc00078e0208 */
[----:B------:R-:W2:Y:S01]  /*0e60*/  LDG.E R9, desc[UR4][R8.64] ;  /* 0x0000000408097981 */ /* 0x000ea2000c1e1900 */
[----:B------:R-:W-:-:S03]  /*0e70*/  IADD3 R7, PT, PT, R7, 0x4, RZ ;  /* 0x0000000407077810 */ /* 0x000fc60007ffe0ff */
[----:B--2---:R3:W-:Y:S04]  /*0e80*/  ST.E desc[UR4][R10.64+0xc], R9 ;  /* 0x00000c090a007985 */ /* 0x0047e8000c101904 */
.L_x_5:
[----:B------:R-:W-:Y:S05]  /*0e90*/  @!P1 BRA `(.L_x_1) ;  /* 0x0000000000589947 */ /* 0x000fea0003800000 */
[----:B0-23--:R-:W0:Y:S01]  /*0ea0*/  LDC R10, c[0x0][0x394] ;  /* 0x0000e500ff0a7b82 */ /* 0x00de220000000800 */
[----:B------:R-:W-:Y:S01]  /*0eb0*/  IMAD.WIDE.U32 R4, R7, 0x4, R4 ;  /* 0x0000000407047825 */ /* 0x000fe200078e0004 */
[----:B------:R-:W-:-:S03]  /*0ec0*/  IADD3 R0, PT, PT, -R0, RZ, RZ ;  /* 0x000000ff00007210 */ /* 0x000fc60007ffe1ff */
[----:B------:R-:W-:Y:S01]  /*0ed0*/  IMAD.MOV.U32 R6, RZ, RZ, R4 ;  /* 0x000000ffff067224 */ /* 0x000fe200078e0004 */
[----:B------:R-:W-:Y:S02]  /*0ee0*/  MOV R13, R5 ;  /* 0x00000005000d7202 */ /* 0x000fe40000000f00 */
[----:B------:R-:W2:Y:S01]  /*0ef0*/  LDC.64 R8, c[0x0][0x380] ;  /* 0x0000e000ff087b82 */ /* 0x000ea20000000a00 */
[----:B0-----:R-:W-:-:S07]  /*0f00*/  IMAD R7, R7, R10, RZ ;  /* 0x0000000a07077224 */ /* 0x001fce00078e02ff */
.L_x_6:
[----:B-1----:R-:W-:Y:S02]  /*0f10*/  R2UR UR4, R14 ;  /* 0x000000000e0472ca */ /* 0x002fe400000e0000 */
[----:B------:R-:W-:-:S13]  /*0f20*/  R2UR UR5, R15 ;  /* 0x000000000f0572ca */ /* 0x000fda00000e0000 */
[----:B----4-:R-:W3:Y:S01]  /*0f30*/  LDG.E R4, desc[UR4][R2.64] ;  /* 0x0000000402047981 */ /* 0x010ee2000c1e1900 */
[----:B------:R-:W-:Y:S02]  /*0f40*/  VIADD R0, R0, 0x1 ;  /* 0x0000000100007836 */ /* 0x000fe40000000000 */
[----:B---3--:R-:W-:-:S04]  /*0f50*/  IMAD.IADD R5, R4, 0x1, R7 ;  /* 0x0000000104057824 */ /* 0x008fc800078e0207 */
[----:B--2---:R-:W-:-:S05]  /*0f60*/  IMAD.WIDE R4, R5, 0x4, R8 ;  /* 0x0000000405047825 */ /* 0x004fca00078e0208 */
[----:B------:R0:W2:Y:S01]  /*0f70*/  LDG.E R11, desc[UR4][R4.64] ;  /* 0x00000004040b7981 */ /* 0x0000a2000c1e1900 */
[----:B------:R-:W-:Y:S02]  /*0f80*/  ISETP.NE.AND P0, PT, R0, RZ, PT ;  /* 0x000000ff0000720c */ /* 0x000fe40003f05270 */
[----:B------:R-:W-:Y:S02]  /*0f90*/  IADD3 R7, PT, PT, R7, R10, RZ ;  /* 0x0000000a07077210 */ /* 0x000fe40007ffe0ff */
[----:B0-----:R-:W-:Y:S02]  /*0fa0*/  MOV R4, R6 ;  /* 0x0000000600047202 */ /* 0x001fe40000000f00 */
[----:B------:R-:W-:Y:S02]  /*0fb0*/  MOV R5, R13 ;  /* 0x0000000d00057202 */ /* 0x000fe40000000f00 */
[----:B------:R-:W-:-:S04]  /*0fc0*/  IADD3 R6, P1, PT, R6, 0x4, RZ ;  /* 0x0000000406067810 */ /* 0x000fc80007f3e0ff */
[----:B------:R-:W-:Y:S01]  /*0fd0*/  IADD3.X R13, PT, PT, RZ, R13, RZ, P1, !PT ;  /* 0x0000000dff0d7210 */ /* 0x000fe20000ffe4ff */
[----:B--2---:R4:W-:Y:S01]  /*0fe0*/  ST.E desc[UR4][R4.64], R11 ;  /* 0x0000000b04007985 */ /* 0x0049e2000c101904 */
[----:B------:R-:W-:Y:S07]  /*0ff0*/  @P0 BRA `(.L_x_6) ;  /* 0xfffffffc00c40947 */ /* 0x000fee000383ffff */
.L_x_1:
[----:B------:R-:W-:Y:S05]  /*1000*/  WARPSYNC.ALL ;  /* 0x0000000000007948 */ /* 0x000fea0003800000 */
[----:B------:R-:W-:Y:S06]  /*1010*/  BAR.SYNC.DEFER_BLOCKING 0x0 ;  /* 0x0000000000007b1d */ /* 0x000fec0000010000 */
[----:B------:R-:W-:Y:S05]  /*1020*/  EXIT ;  /* 0x000000000000794d */ /* 0x000fea0003800000 */
.L_x_7:
[----:B------:R-:W-:-:S00]  /*1030*/  BRA `(.L_x_7) ;  /* 0xfffffffc00fc7947 */ /* 0x000fc0000383ffff */
[----:B------:R-:W-:-:S00]  /*1040*/  NOP ;  /* 0x0000000000007918 */ /* 0x000fc00000000000 */
        /* <DEDUP_REMOVED lines=11> */
.L_x_8:


//--------------------- .nv.shared.reserved.0     --------------------------
	.section	.nv.shared.reserved.0,"aw",@nobits
	.weak		__nv_reservedSMEM_offset_0_alias
	.size		__nv_reservedSMEM_offset_0_alias, 0, 64
	.other		__nv_reservedSMEM_offset_0_alias,@"STO_CUDA_RESERVED_SHARED STV_DEFAULT"
__nv_reservedSMEM_offset_0_alias:
	.zero		0
	.zero		64


//--------------------- .nv.constant0._Z10DFA_kernalPiS_iiiii --------------------------
	.section	.nv.constant0._Z10DFA_kernalPiS_iiiii,"a",@progbits
	.sectionflags	@""
	.align	4
.nv.constant0._Z10DFA_kernalPiS_iiiii:
	.zero		932


//--------------------- SYMBOLS --------------------------

	.type		.nv.reservedSmem.offset0,@object
	.size		.nv.reservedSmem.offset0,0x4
	.type		malloc,@function
